	.headerflags	@"EF_CUDA_TEXMODE_UNIFIED EF_CUDA_64BIT_ADDRESS EF_CUDA_ACCELERATORS EF_CUDA_SM90 EF_CUDA_VIRTUAL_SM(EF_CUDA_SM90)"
	.elftype	@"ET_EXEC"


//--------------------- .nv.info                  --------------------------
	.section	.nv.info,"",@"SHT_CUDA_INFO"
	.align	4


	//----- nvinfo : EIATTR_REGCOUNT
	.align		4
        /*0000*/ 	.byte	0x04, 0x2f
        /*0002*/ 	.short	(.L_1 - .L_0)
	.align		4
.L_0:
        /*0004*/ 	.word	index@(triton_poi_fused_cat_18)
        /*0008*/ 	.word	0x00000028


	//----- nvinfo : EIATTR_MIN_STACK_SIZE
	.align		4
.L_1:
        /*000c*/ 	.byte	0x04, 0x12
        /*000e*/ 	.short	(.L_3 - .L_2)
	.align		4
.L_2:
        /*0010*/ 	.word	index@(triton_poi_fused_cat_18)
        /*0014*/ 	.word	0x00000000


	//----- nvinfo : EIATTR_FRAME_SIZE
	.align		4
.L_3:
        /*0018*/ 	.byte	0x04, 0x11
        /*001a*/ 	.short	(.L_5 - .L_4)
	.align		4
.L_4:
        /*001c*/ 	.word	index@(triton_poi_fused_cat_18)
        /*0020*/ 	.word	0x00000000


	//----- nvinfo : EIATTR_MIN_STACK_SIZE
	.align		4
.L_5:
        /*0024*/ 	.byte	0x04, 0x12
        /*0026*/ 	.short	(.L_7 - .L_6)
	.align		4
.L_6:
        /*0028*/ 	.word	index@(triton_poi_fused_cat_18)
        /*002c*/ 	.word	0x00000000
.L_7:


//--------------------- .nv.info.triton_poi_fused_cat_18 --------------------------
	.section	.nv.info.triton_poi_fused_cat_18,"",@"SHT_CUDA_INFO"
	.sectionflags	@""
	.align	4


	//----- nvinfo : EIATTR_CUDA_API_VERSION
	.align		4
        /*0000*/ 	.byte	0x04, 0x37
        /*0002*/ 	.short	(.L_9 - .L_8)
.L_8:
        /*0004*/ 	.word	0x0000007c


	//----- nvinfo : EIATTR_KPARAM_INFO
	.align		4
.L_9:
        /*0008*/ 	.byte	0x04, 0x17
        /*000a*/ 	.short	(.L_11 - .L_10)
.L_10:
        /*000c*/ 	.word	0x00000000
        /*0010*/ 	.short	0x0006
        /*0012*/ 	.short	0x0030
        /*0014*/ 	.byte	0x00, 0xf0, 0x11, 0x00


	//----- nvinfo : EIATTR_KPARAM_INFO
	.align		4
.L_11:
        /*0018*/ 	.byte	0x04, 0x17
        /*001a*/ 	.short	(.L_13 - .L_12)
.L_12:
        /*001c*/ 	.word	0x00000000
        /*0020*/ 	.short	0x0005
        /*0022*/ 	.short	0x0028
        /*0024*/ 	.byte	0x00, 0xf4, 0x21, 0x00


	//----- nvinfo : EIATTR_KPARAM_INFO
	.align		4
.L_13:
        /*0028*/ 	.byte	0x04, 0x17
        /*002a*/ 	.short	(.L_15 - .L_14)
.L_14:
        /*002c*/ 	.word	0x00000000
        /*0030*/ 	.short	0x0004
        /*0032*/ 	.short	0x0020
        /*0034*/ 	.byte	0x00, 0xf4, 0x21, 0x00


	//----- nvinfo : EIATTR_KPARAM_INFO
	.align		4
.L_15:
        /*0038*/ 	.byte	0x04, 0x17
        /*003a*/ 	.short	(.L_17 - .L_16)
.L_16:
        /*003c*/ 	.word	0x00000000
        /*0040*/ 	.short	0x0003
        /*0042*/ 	.short	0x0018
        /*0044*/ 	.byte	0x00, 0xf4, 0x21, 0x00


	//----- nvinfo : EIATTR_KPARAM_INFO
	.align		4
.L_17:
        /*0048*/ 	.byte	0x04, 0x17
        /*004a*/ 	.short	(.L_19 - .L_18)
.L_18:
        /*004c*/ 	.word	0x00000000
        /*0050*/ 	.short	0x0002
        /*0052*/ 	.short	0x0010
        /*0054*/ 	.byte	0x00, 0xf4, 0x21, 0x00


	//----- nvinfo : EIATTR_KPARAM_INFO
	.align		4
.L_19:
        /*0058*/ 	.byte	0x04, 0x17
        /*005a*/ 	.short	(.L_21 - .L_20)
.L_20:
        /*005c*/ 	.word	0x00000000
        /*0060*/ 	.short	0x0001
        /*0062*/ 	.short	0x0008
        /*0064*/ 	.byte	0x00, 0xf4, 0x21, 0x00


	//----- nvinfo : EIATTR_KPARAM_INFO
	.align		4
.L_21:
        /*0068*/ 	.byte	0x04, 0x17
        /*006a*/ 	.short	(.L_23 - .L_22)
.L_22:
        /*006c*/ 	.word	0x00000000
        /*0070*/ 	.short	0x0000
        /*0072*/ 	.short	0x0000
        /*0074*/ 	.byte	0x00, 0xf4, 0x21, 0x00


	//----- nvinfo : EIATTR_SPARSE_MMA_MASK
	.align		4
.L_23:
        /*0078*/ 	.byte	0x03, 0x50
        /*007a*/ 	.short	0x0000


	//----- nvinfo : EIATTR_MAXREG_COUNT
	.align		4
        /*007c*/ 	.byte	0x03, 0x1b
        /*007e*/ 	.short	0x00ff


	//----- nvinfo : EIATTR_EXIT_INSTR_OFFSETS
	.align		4
        /*0080*/ 	.byte	0x04, 0x1c
        /*0082*/ 	.short	(.L_25 - .L_24)


	//   ....[0]....
.L_24:
        /*0084*/ 	.word	0x00000e70


	//   ....[1]....
        /*0088*/ 	.word	0x00000e90


	//----- nvinfo : EIATTR_REQNTID
	.align		4
.L_25:
        /*008c*/ 	.byte	0x04, 0x10
        /*008e*/ 	.short	(.L_27 - .L_26)
.L_26:
        /*0090*/ 	.word	0x00000080
        /*0094*/ 	.word	0x00000001
        /*0098*/ 	.word	0x00000001


	//----- nvinfo : EIATTR_CBANK_PARAM_SIZE
	.align		4
.L_27:
        /*009c*/ 	.byte	0x03, 0x19
        /*009e*/ 	.short	0x0034


	//----- nvinfo : EIATTR_PARAM_CBANK
	.align		4
        /*00a0*/ 	.byte	0x04, 0x0a
        /*00a2*/ 	.short	(.L_29 - .L_28)
	.align		4
.L_28:
        /*00a4*/ 	.word	index@(.nv.constant0.triton_poi_fused_cat_18)
        /*00a8*/ 	.short	0x0210
        /*00aa*/ 	.short	0x0034


	//----- nvinfo : EIATTR_SW_WAR
	.align		4
.L_29:
        /*00ac*/ 	.byte	0x04, 0x36
        /*00ae*/ 	.short	(.L_31 - .L_30)
.L_30:
        /*00b0*/ 	.word	0x00000008
.L_31:


//--------------------- .nv.callgraph             --------------------------
	.section	.nv.callgraph,"",@"SHT_CUDA_CALLGRAPH"
	.align	4
	.sectionentsize	8
	.align		4
        /*0000*/ 	.word	0x00000000
	.align		4
        /*0004*/ 	.word	0xffffffff
	.align		4
        /*0008*/ 	.word	0x00000000
	.align		4
        /*000c*/ 	.word	0xfffffffe
	.align		4
        /*0010*/ 	.word	0x00000000
	.align		4
        /*0014*/ 	.word	0xfffffffd
	.align		4
        /*0018*/ 	.word	0x00000000
	.align		4
        /*001c*/ 	.word	0xfffffffc


//--------------------- .text.triton_poi_fused_cat_18 --------------------------
	.section	.text.triton_poi_fused_cat_18,"ax",@progbits
	.align	128
        .global         triton_poi_fused_cat_18
        .type           triton_poi_fused_cat_18,@function
        .size           triton_poi_fused_cat_18,(.L_x_1 - triton_poi_fused_cat_18)
        .other          triton_poi_fused_cat_18,@"STO_CUDA_ENTRY STV_DEFAULT"
triton_poi_fused_cat_18:
.text.triton_poi_fused_cat_18:
[----:B------:R-:W0:Y:S02]  /*0000*/  LDC R1, c[0x0][0x28] ;  /* 0x00000a00ff017b82 */ /* 0x000e240000000800 */
[----:B------:R-:W1:Y:S01]  /*0010*/  S2R R0, SR_TID.X ;  /* 0x0000000000007919 */ /* 0x000e620000002100 */
[----:B------:R-:W2:Y:S01]  /*0020*/  LDC.64 R16, c[0x0][0x220] ;  /* 0x00008800ff107b82 */ /* 0x000ea20000000a00 */
[----:B------:R-:W-:Y:S01]  /*0030*/  IMAD.MOV.U32 R12, RZ, RZ, RZ ;  /* 0x000000ffff0c7224 */ /* 0x000fe200078e00ff */
[----:B------:R-:W-:Y:S01]  /*0040*/  CS2R R10, SRZ ;  /* 0x00000000000a7805 */ /* 0x000fe2000001ff00 */
[----:B------:R-:W3:Y:S01]  /*0050*/  S2R R13, SR_CTAID.X ;  /* 0x00000000000d7919 */ /* 0x000ee20000002500 */
[----:B------:R-:W-:Y:S01]  /*0060*/  IMAD.MOV.U32 R28, RZ, RZ, RZ ;  /* 0x000000ffff1c7224 */ /* 0x000fe200078e00ff */
[----:B------:R-:W-:Y:S01]  /*0070*/  ULDC.64 UR4, c[0x0][0x208] ;  /* 0x0000820000047ab9 */ /* 0x000fe20000000a00 */
[----:B------:R-:W-:Y:S01]  /*0080*/  CS2R R14, SRZ ;  /* 0x00000000000e7805 */ /* 0x000fe2000001ff00 */
[----:B-1----:R-:W-:Y:S01]  /*0090*/  IMAD.SHL.U32 R0, R0, 0x4, RZ ;  /* 0x0000000400007824 */ /* 0x002fe200078e00ff */
[----:B---3--:R-:W-:-:S04]  /*00a0*/  SHF.R.S32.HI R2, RZ, 0x15, R13 ;  /* 0x00000015ff027819 */ /* 0x008fc8000001140d */
[----:B------:R-:W-:Y:S02]  /*00b0*/  LOP3.LUT R0, R0, 0x1fc, RZ, 0xc0, !PT ;  /* 0x000001fc00007812 */ /* 0x000fe400078ec0ff */
[----:B------:R-:W-:-:S03]  /*00c0*/  SGXT R2, R2, 0x1 ;  /* 0x000000010202781a */ /* 0x000fc60000000200 */
[----:B------:R-:W-:-:S04]  /*00d0*/  IMAD R13, R13, 0x400, R0 ;  /* 0x000004000d0d7824 */ /* 0x000fc800078e0200 */
[C---:B------:R-:W-:Y:S01]  /*00e0*/  VIADD R20, R13.reuse, 0x200 ;  /* 0x000002000d147836 */ /* 0x040fe20000000000 */
[----:B------:R-:W-:Y:S01]  /*00f0*/  LEA.HI R0, R2, R13, RZ, 0x6 ;  /* 0x0000000d02007211 */ /* 0x000fe200078f30ff */
[----:B------:R-:W-:-:S03]  /*0100*/  IMAD.HI R24, R13, 0x15390949, RZ ;  /* 0x153909490d187827 */ /* 0x000fc600078e02ff */
[----:B------:R-:W-:Y:S01]  /*0110*/  SHF.R.S32.HI R19, RZ, 0x6, R0 ;  /* 0x00000006ff137819 */ /* 0x000fe20000011400 */
[----:B------:R-:W-:Y:S01]  /*0120*/  IMAD.HI R29, R20, 0x15390949, RZ ;  /* 0x15390949141d7827 */ /* 0x000fe200078e02ff */
[----:B------:R-:W-:Y:S02]  /*0130*/  LEA.HI R2, R2, R20, RZ, 0x6 ;  /* 0x0000001402027211 */ /* 0x000fe400078f30ff */
[----:B------:R-:W-:Y:S01]  /*0140*/  LOP3.LUT R26, R0, 0xffffffc0, RZ, 0xc0, !PT ;  /* 0xffffffc0001a7812 */ /* 0x000fe200078ec0ff */
[----:B------:R-:W-:Y:S01]  /*0150*/  IMAD.HI R3, R19, 0x15390949, RZ ;  /* 0x1539094913037827 */ /* 0x000fe200078e02ff */
[----:B------:R-:W-:Y:S02]  /*0160*/  SHF.R.S32.HI R27, RZ, 0x6, R2 ;  /* 0x00000006ff1b7819 */ /* 0x000fe40000011402 */
[----:B------:R-:W-:Y:S01]  /*0170*/  SHF.R.U32.HI R6, RZ, 0x1f, R29 ;  /* 0x0000001fff067819 */ /* 0x000fe2000001161d */
[----:B------:R-:W-:Y:S01]  /*0180*/  IMAD.IADD R26, R13, 0x1, -R26 ;  /* 0x000000010d1a7824 */ /* 0x000fe200078e0a1a */
[----:B------:R-:W-:Y:S01]  /*0190*/  SHF.R.U32.HI R2, RZ, 0x1f, R3 ;  /* 0x0000001fff027819 */ /* 0x000fe20000011603 */
[----:B------:R-:W-:Y:S01]  /*01a0*/  IMAD.HI R4, R27, 0x15390949, RZ ;  /* 0x153909491b047827 */ /* 0x000fe200078e02ff */
[----:B------:R-:W-:-:S02]  /*01b0*/  LEA.HI.SX32 R29, R29, R6, 0x15 ;  /* 0x000000061d1d7211 */ /* 0x000fc400078faaff */
[----:B------:R-:W-:Y:S02]  /*01c0*/  LEA.HI.SX32 R8, R3, R2, 0x1b ;  /* 0x0000000203087211 */ /* 0x000fe400078fdaff */
[----:B------:R-:W1:Y:S01]  /*01d0*/  LDC.64 R2, c[0x0][0x218] ;  /* 0x00008600ff027b82 */ /* 0x000e620000000a00 */
[----:B------:R-:W-:Y:S01]  /*01e0*/  SHF.R.U32.HI R5, RZ, 0x1f, R4 ;  /* 0x0000001fff057819 */ /* 0x000fe20000011604 */
[----:B------:R-:W-:Y:S02]  /*01f0*/  IMAD R18, R29, 0x2000, R26 ;  /* 0x000020001d127824 */ /* 0x000fe400078e021a */
[----:B------:R-:W-:Y:S01]  /*0200*/  IMAD R19, R8, -0x182, R19 ;  /* 0xfffffe7e08137824 */ /* 0x000fe200078e0213 */
[----:B------:R-:W-:Y:S02]  /*0210*/  LEA.HI.SX32 R4, R4, R5, 0x1b ;  /* 0x0000000504047211 */ /* 0x000fe400078fdaff */
[----:B------:R-:W-:Y:S02]  /*0220*/  SHF.R.U32.HI R5, RZ, 0x1f, R24 ;  /* 0x0000001fff057819 */ /* 0x000fe40000011618 */
[C---:B------:R-:W-:Y:S01]  /*0230*/  LOP3.LUT R6, R19.reuse, 0xffffff80, RZ, 0xc0, !PT ;  /* 0xffffff8013067812 */ /* 0x040fe200078ec0ff */
[----:B------:R-:W-:Y:S01]  /*0240*/  IMAD R27, R4, -0x182, R27 ;  /* 0xfffffe7e041b7824 */ /* 0x000fe200078e021b */
[----:B------:R-:W-:Y:S01]  /*0250*/  LEA.HI.SX32 R24, R24, R5, 0x15 ;  /* 0x0000000518187211 */ /* 0x000fe200078faaff */
[----:B------:R-:W-:Y:S01]  /*0260*/  VIADD R5, R19, 0xffffff00 ;  /* 0xffffff0013057836 */ /* 0x000fe20000000000 */
[----:B------:R-:W-:Y:S01]  /*0270*/  ISETP.NE.AND P1, PT, R6, 0x100, PT ;  /* 0x000001000600780c */ /* 0x000fe20003f25270 */
[C---:B------:R-:W-:Y:S01]  /*0280*/  IMAD R0, R27.reuse, 0x40, R18 ;  /* 0x000000401b007824 */ /* 0x040fe200078e0212 */
[----:B------:R-:W-:Y:S01]  /*0290*/  LOP3.LUT R6, R27, 0xffffff80, RZ, 0xc0, !PT ;  /* 0xffffff801b067812 */ /* 0x000fe200078ec0ff */
[----:B------:R-:W-:Y:S01]  /*02a0*/  IMAD R4, R24, 0x2000, R26 ;  /* 0x0000200018047824 */ /* 0x000fe200078e021a */
[----:B------:R-:W-:Y:S01]  /*02b0*/  ISETP.LT.AND P3, PT, R13, 0x18200, !P1 ;  /* 0x000182000d00780c */ /* 0x000fe20004f61270 */
[----:B------:R-:W-:Y:S01]  /*02c0*/  VIADD R9, R0, 0xffffc000 ;  /* 0xffffc00000097836 */ /* 0x000fe20000000000 */
[----:B------:R-:W-:Y:S01]  /*02d0*/  ISETP.NE.AND P0, PT, R6, 0x100, PT ;  /* 0x000001000600780c */ /* 0x000fe20003f05270 */
[----:B------:R-:W-:-:S02]  /*02e0*/  IMAD R7, R5, 0x40, R4 ;  /* 0x0000004005077824 */ /* 0x000fc400078e0204 */
[----:B--2---:R-:W-:Y:S01]  /*02f0*/  IMAD.WIDE R4, R5, 0x4, R16 ;  /* 0x0000000405047825 */ /* 0x004fe200078e0210 */
[----:B------:R-:W-:Y:S02]  /*0300*/  ISETP.LT.AND P5, PT, R20, 0x18200, !P0 ;  /* 0x000182001400780c */ /* 0x000fe400047a1270 */
[----:B------:R-:W-:Y:S02]  /*0310*/  CS2R R22, SRZ ;  /* 0x0000000000167805 */ /* 0x000fe4000001ff00 */
[----:B------:R-:W-:Y:S01]  /*0320*/  P2R R21, PR, RZ, 0x1 ;  /* 0x00000001ff157803 */ /* 0x000fe20000000000 */
[----:B-1----:R-:W-:-:S04]  /*0330*/  IMAD.WIDE R6, R7, 0x4, R2 ;  /* 0x0000000407067825 */ /* 0x002fc800078e0202 */
[----:B------:R-:W-:Y:S01]  /*0340*/  IMAD.WIDE R2, R9, 0x4, R2 ;  /* 0x0000000409027825 */ /* 0x000fe200078e0202 */
[----:B------:R-:W-:Y:S01]  /*0350*/  CS2R R8, SRZ ;  /* 0x0000000000087805 */ /* 0x000fe2000001ff00 */
[----:B------:R-:W2:Y:S02]  /*0360*/  @P3 LDG.E.EL R12, desc[UR4][R4.64] ;  /* 0x00000004040c3981 */ /* 0x000ea4000c2e1900 */
[----:B------:R-:W-:Y:S02]  /*0370*/  IMAD.MOV.U32 R0, RZ, RZ, RZ ;  /* 0x000000ffff007224 */ /* 0x000fe400078e00ff */
[----:B------:R-:W3:Y:S04]  /*0380*/  @P3 LDG.E.EL R28, desc[UR4][R4.64] ;  /* 0x00000004041c3981 */ /* 0x000ee8000c2e1900 */
[----:B------:R1:W4:Y:S01]  /*0390*/  @P3 LDG.E.128 R8, desc[UR4][R6.64] ;  /* 0x0000000406083981 */ /* 0x000322000c1e1d00 */
[----:B------:R-:W-:-:S03]  /*03a0*/  IMAD.WIDE R16, R27, 0x4, R16 ;  /* 0x000000041b107825 */ /* 0x000fc600078e0210 */
[----:B------:R-:W5:Y:S04]  /*03b0*/  @P3 LDG.E.EL R0, desc[UR4][R4.64] ;  /* 0x0000000404003981 */ /* 0x000f68000c2e1900 */
[----:B------:R1:W5:Y:S02]  /*03c0*/  @P3 LDG.E.EL R15, desc[UR4][R4.64] ;  /* 0x00000004040f3981 */ /* 0x000364000c2e1900 */
[----:B-1----:R-:W-:Y:S01]  /*03d0*/  CS2R R6, SRZ ;  /* 0x0000000000067805 */ /* 0x002fe2000001ff00 */
[----:B------:R-:W-:Y:S01]  /*03e0*/  IMAD.MOV.U32 R25, RZ, RZ, RZ ;  /* 0x000000ffff197224 */ /* 0x000fe200078e00ff */
[----:B------:R-:W5:Y:S04]  /*03f0*/  @P5 LDG.E.EL R22, desc[UR4][R16.64+-0x400] ;  /* 0xfffc000410165981 */ /* 0x000f68000c2e1900 */
[----:B------:R-:W5:Y:S01]  /*0400*/  @P5 LDG.E.EL R23, desc[UR4][R16.64+-0x400] ;  /* 0xfffc000410175981 */ /* 0x000f62000c2e1900 */
[----:B------:R-:W-:-:S03]  /*0410*/  CS2R R4, SRZ ;  /* 0x0000000000047805 */ /* 0x000fc6000001ff00 */
[----:B------:R-:W5:Y:S04]  /*0420*/  @P5 LDG.E.EL R14, desc[UR4][R16.64+-0x400] ;  /* 0xfffc0004100e5981 */ /* 0x000f68000c2e1900 */
[----:B------:R-:W5:Y:S04]  /*0430*/  @P5 LDG.E.128 R4, desc[UR4][R2.64] ;  /* 0x0000000402045981 */ /* 0x000f68000c1e1d00 */
[----:B------:R1:W5:Y:S01]  /*0440*/  @P5 LDG.E.EL R25, desc[UR4][R16.64+-0x400] ;  /* 0xfffc000410195981 */ /* 0x000362000c2e1900 */
[----:B------:R-:W-:-:S05]  /*0450*/  IMAD.HI R30, R13, 0x15390949, RZ ;  /* 0x153909490d1e7827 */ /* 0x000fca00078e02ff */
[----:B------:R-:W-:-:S04]  /*0460*/  SHF.R.U32.HI R31, RZ, 0x1f, R30 ;  /* 0x0000001fff1f7819 */ /* 0x000fc8000001161e */
[----:B------:R-:W-:Y:S01]  /*0470*/  LEA.HI.SX32 R31, R30, R31, 0x15 ;  /* 0x0000001f1e1f7211 */ /* 0x000fe200078faaff */
[----:B------:R-:W-:-:S05]  /*0480*/  IMAD.HI R30, R20, 0x15390949, RZ ;  /* 0x15390949141e7827 */ /* 0x000fca00078e02ff */
[----:B-1----:R-:W-:-:S04]  /*0490*/  SHF.R.U32.HI R17, RZ, 0x1f, R30 ;  /* 0x0000001fff117819 */ /* 0x002fc8000001161e */
[----:B------:R-:W-:-:S05]  /*04a0*/  LEA.HI.SX32 R17, R30, R17, 0x15 ;  /* 0x000000111e117211 */ /* 0x000fca00078faaff */
[----:B------:R-:W-:Y:S02]  /*04b0*/  IMAD R18, R17, -0x1f80, R18 ;  /* 0xffffe08011127824 */ /* 0x000fe400078e0212 */
[----:B------:R-:W-:Y:S01]  /*04c0*/  IMAD R26, R31, 0x80, R26 ;  /* 0x000000801f1a7824 */ /* 0x000fe200078e021a */
[----:B------:R-:W-:Y:S01]  /*04d0*/  CS2R R32, SRZ ;  /* 0x0000000000207805 */ /* 0x000fe2000001ff00 */
[----:B------:R-:W-:Y:S02]  /*04e0*/  IMAD.MOV.U32 R30, RZ, RZ, RZ ;  /* 0x000000ffff1e7224 */ /* 0x000fe400078e00ff */
[----:B------:R-:W-:Y:S01]  /*04f0*/  IMAD R26, R19, 0x40, R26 ;  /* 0x00000040131a7824 */ /* 0x000fe200078e021a */
[----:B--2---:R-:W-:Y:S02]  /*0500*/  SEL R17, R12, RZ, P3 ;  /* 0x000000ff0c117207 */ /* 0x004fe40001800000 */
[----:B---3--:R-:W-:Y:S02]  /*0510*/  SEL R28, R28, RZ, P3 ;  /* 0x000000ff1c1c7207 */ /* 0x008fe40001800000 */
[----:B----4-:R-:W-:-:S02]  /*0520*/  SEL R8, R8, RZ, P3 ;  /* 0x000000ff08087207 */ /* 0x010fc40001800000 */
[----:B------:R-:W-:Y:S02]  /*0530*/  SEL R9, R9, RZ, P3 ;  /* 0x000000ff09097207 */ /* 0x000fe40001800000 */
[C---:B------:R-:W-:Y:S01]  /*0540*/  FSETP.GT.AND P2, PT, R8.reuse, -R17, PT ;  /* 0x800000110800720b */ /* 0x040fe20003f44000 */
[----:B------:R-:W-:Y:S01]  /*0550*/  FADD R12, R8, R17 ;  /* 0x00000011080c7221 */ /* 0x000fe20000000000 */
[C---:B------:R-:W-:Y:S01]  /*0560*/  FSETP.GT.AND P4, PT, R9.reuse, -R28, PT ;  /* 0x8000001c0900720b */ /* 0x040fe20003f84000 */
[----:B------:R-:W-:Y:S01]  /*0570*/  FADD R3, R9, R28 ;  /* 0x0000001c09037221 */ /* 0x000fe20000000000 */
[----:B------:R-:W-:Y:S01]  /*0580*/  SEL R10, R10, RZ, P3 ;  /* 0x000000ff0a0a7207 */ /* 0x000fe20001800000 */
[----:B------:R-:W1:Y:S01]  /*0590*/  LDC.64 R8, c[0x0][0x230] ;  /* 0x00008c00ff087b82 */ /* 0x000e620000000a00 */
[----:B-----5:R-:W-:Y:S02]  /*05a0*/  SEL R17, R0, RZ, P3 ;  /* 0x000000ff00117207 */ /* 0x020fe40001800000 */
[----:B------:R-:W-:-:S02]  /*05b0*/  SEL R11, R11, RZ, P3 ;  /* 0x000000ff0b0b7207 */ /* 0x000fc40001800000 */
[----:B------:R-:W-:Y:S01]  /*05c0*/  SEL R2, R15, RZ, P3 ;  /* 0x000000ff0f027207 */ /* 0x000fe20001800000 */
[C---:B------:R-:W-:Y:S01]  /*05d0*/  FADD R0, R10.reuse, R17 ;  /* 0x000000110a007221 */ /* 0x040fe20000000000 */
[----:B------:R-:W-:Y:S02]  /*05e0*/  FSETP.GT.AND P3, PT, R10, -R17, PT ;  /* 0x800000110a00720b */ /* 0x000fe40003f64000 */
[C---:B------:R-:W-:Y:S01]  /*05f0*/  FSETP.GT.AND P0, PT, R11.reuse, -R2, PT ;  /* 0x800000020b00720b */ /* 0x040fe20003f04000 */
[----:B------:R-:W-:Y:S01]  /*0600*/  FADD R2, R11, R2 ;  /* 0x000000020b027221 */ /* 0x000fe20000000000 */
[----:B------:R-:W-:Y:S02]  /*0610*/  SEL R11, R22, RZ, P5 ;  /* 0x000000ff160b7207 */ /* 0x000fe40002800000 */
[----:B------:R-:W-:Y:S02]  /*0620*/  SEL R17, R23, RZ, P5 ;  /* 0x000000ff17117207 */ /* 0x000fe40002800000 */
[----:B------:R-:W2:Y:S01]  /*0630*/  LDC.64 R22, c[0x0][0x228] ;  /* 0x00008a00ff167b82 */ /* 0x000ea20000000a00 */
[----:B------:R-:W-:-:S02]  /*0640*/  SEL R10, R5, RZ, P5 ;  /* 0x000000ff050a7207 */ /* 0x000fc40002800000 */
[----:B------:R-:W-:Y:S02]  /*0650*/  SEL R4, R4, RZ, P5 ;  /* 0x000000ff04047207 */ /* 0x000fe40002800000 */
[----:B------:R-:W-:Y:S02]  /*0660*/  SEL R16, R6, RZ, P5 ;  /* 0x000000ff06107207 */ /* 0x000fe40002800000 */
[----:B------:R-:W-:Y:S02]  /*0670*/  SEL R5, R14, RZ, P5 ;  /* 0x000000ff0e057207 */ /* 0x000fe40002800000 */
[----:B------:R-:W-:Y:S02]  /*0680*/  SEL R7, R7, RZ, P5 ;  /* 0x000000ff07077207 */ /* 0x000fe40002800000 */
[----:B------:R-:W-:Y:S02]  /*0690*/  SEL R6, R25, RZ, P5 ;  /* 0x000000ff19067207 */ /* 0x000fe40002800000 */
[----:B------:R-:W-:-:S02]  /*06a0*/  ISETP.GT.AND P5, PT, R19, 0x17f, PT ;  /* 0x0000017f1300780c */ /* 0x000fc40003fa4270 */
[----:B------:R-:W-:Y:S02]  /*06b0*/  P2R R31, PR, RZ, 0x1 ;  /* 0x00000001ff1f7803 */ /* 0x000fe40000000000 */
[----:B------:R-:W-:Y:S02]  /*06c0*/  FSETP.GT.AND P0, PT, R4, -R5, PT ;  /* 0x800000050400720b */ /* 0x000fe40003f04000 */
[----:B------:R-:W-:Y:S02]  /*06d0*/  ISETP.LT.AND P6, PT, R13, 0x18200, P5 ;  /* 0x000182000d00780c */ /* 0x000fe40002fc1270 */
[----:B------:R-:W-:Y:S02]  /*06e0*/  P2R R34, PR, RZ, 0x1 ;  /* 0x00000001ff227803 */ /* 0x000fe40000000000 */
[----:B------:R-:W-:Y:S01]  /*06f0*/  FSETP.GT.AND P0, PT, R10, -R11, PT ;  /* 0x8000000b0a00720b */ /* 0x000fe20003f04000 */
[----:B------:R-:W-:Y:S01]  /*0700*/  FADD R14, R4, R5 ;  /* 0x00000005040e7221 */ /* 0x000fe20000000000 */
[----:B------:R-:W-:-:S02]  /*0710*/  IMAD.MOV.U32 R28, RZ, RZ, RZ ;  /* 0x000000ffff1c7224 */ /* 0x000fc400078e00ff */
[----:B------:R-:W-:Y:S01]  /*0720*/  P2R R35, PR, RZ, 0x1 ;  /* 0x00000001ff237803 */ /* 0x000fe20000000000 */
[----:B-1----:R-:W-:Y:S01]  /*0730*/  IMAD.WIDE R4, R19, 0x4, R8 ;  /* 0x0000000413047825 */ /* 0x002fe200078e0208 */
[----:B------:R-:W-:-:S03]  /*0740*/  FSETP.GT.AND P0, PT, R16, -R17, PT ;  /* 0x800000111000720b */ /* 0x000fc60003f04000 */
[----:B------:R-:W-:Y:S01]  /*0750*/  FADD R15, R10, R11 ;  /* 0x0000000b0a0f7221 */ /* 0x000fe20000000000 */
[----:B------:R-:W-:Y:S02]  /*0760*/  IMAD R10, R29, -0x6080, R20 ;  /* 0xffff9f801d0a7824 */ /* 0x000fe400078e0214 */
[----:B------:R-:W-:Y:S01]  /*0770*/  FADD R16, R16, R17 ;  /* 0x0000001110107221 */ /* 0x000fe20000000000 */
[----:B------:R-:W-:Y:S01]  /*0780*/  VIADD R11, R26, 0xffffa000 ;  /* 0xffffa0001a0b7836 */ /* 0x000fe20000000000 */
[----:B------:R-:W-:Y:S01]  /*0790*/  P2R R36, PR, RZ, 0x1 ;  /* 0x00000001ff247803 */ /* 0x000fe20000000000 */
[----:B------:R-:W3:Y:S01]  /*07a0*/  @P6 LDG.E.EL R32, desc[UR4][R4.64+-0x600] ;  /* 0xfffa000404206981 */ /* 0x000ee2000c2e1900 */
[C---:B------:R-:W-:Y:S01]  /*07b0*/  FADD R17, R7.reuse, R6 ;  /* 0x0000000607117221 */ /* 0x040fe20000000000 */
[----:B------:R-:W-:Y:S01]  /*07c0*/  FSETP.GT.AND P0, PT, R7, -R6, PT ;  /* 0x800000060700720b */ /* 0x000fe20003f04000 */
[----:B------:R-:W-:Y:S01]  /*07d0*/  IMAD R29, R29, 0x4000, R10 ;  /* 0x000040001d1d7824 */ /* 0x000fe200078e020a */
[----:B------:R-:W4:Y:S01]  /*07e0*/  @P6 LDG.E.EL R33, desc[UR4][R4.64+-0x600] ;  /* 0xfffa000404216981 */ /* 0x000f22000c2e1900 */
[----:B------:R-:W-:Y:S01]  /*07f0*/  CS2R R6, SRZ ;  /* 0x0000000000067805 */ /* 0x000fe2000001ff00 */
[----:B--2---:R-:W-:-:S02]  /*0800*/  IMAD.WIDE R10, R11, 0x4, R22 ;  /* 0x000000040b0a7825 */ /* 0x004fc400078e0216 */
[----:B------:R-:W2:Y:S04]  /*0810*/  @P6 LDG.E.EL R28, desc[UR4][R4.64+-0x600] ;  /* 0xfffa0004041c6981 */ /* 0x000ea8000c2e1900 */
[----:B------:R1:W5:Y:S02]  /*0820*/  @P6 LDG.E.EL R30, desc[UR4][R4.64+-0x600] ;  /* 0xfffa0004041e6981 */ /* 0x000364000c2e1900 */
[----:B-1----:R-:W-:-:S06]  /*0830*/  CS2R R4, SRZ ;  /* 0x0000000000047805 */ /* 0x002fcc000001ff00 */
[----:B------:R1:W5:Y:S01]  /*0840*/  @P6 LDG.E.128 R4, desc[UR4][R10.64] ;  /* 0x000000040a046981 */ /* 0x000362000c1e1d00 */
[----:B------:R-:W-:Y:S02]  /*0850*/  IMAD R25, R24, -0x6080, R13 ;  /* 0xffff9f8018197824 */ /* 0x000fe400078e020d */
[----:B------:R-:W-:Y:S01]  /*0860*/  @!P2 FMUL R12, R12, 0.10000000149011611938 ;  /* 0x3dcccccd0c0ca820 */ /* 0x000fe20000400000 */
[----:B------:R-:W-:Y:S01]  /*0870*/  ISETP.NE.AND P2, PT, R31, RZ, PT ;  /* 0x000000ff1f00720c */ /* 0x000fe20003f45270 */
[----:B------:R-:W-:Y:S02]  /*0880*/  IMAD R25, R24, 0x4000, R25 ;  /* 0x0000400018197824 */ /* 0x000fe400078e0219 */
[----:B------:R-:W-:Y:S02]  /*0890*/  IMAD R18, R27, 0x40, R18 ;  /* 0x000000401b127824 */ /* 0x000fe400078e0212 */
[----:B------:R-:W-:Y:S01]  /*08a0*/  @!P4 FMUL R3, R3, 0.10000000149011611938 ;  /* 0x3dcccccd0303c820 */ /* 0x000fe20000400000 */
[----:B------:R-:W-:Y:S01]  /*08b0*/  @!P3 FMUL R0, R0, 0.10000000149011611938 ;  /* 0x3dcccccd0000b820 */ /* 0x000fe20000400000 */
[----:B------:R-:W-:-:S06]  /*08c0*/  ISETP.NE.AND P3, PT, R34, RZ, PT ;  /* 0x000000ff2200720c */ /* 0x000fcc0003f65270 */
[----:B------:R-:W-:Y:S01]  /*08d0*/  @!P2 FMUL R2, R2, 0.10000000149011611938 ;  /* 0x3dcccccd0202a820 */ /* 0x000fe20000400000 */
[----:B------:R-:W-:Y:S02]  /*08e0*/  ISETP.GE.AND P2, PT, R19, 0x100, PT ;  /* 0x000001001300780c */ /* 0x000fe40003f46270 */
[----:B------:R-:W-:-:S04]  /*08f0*/  ISETP.NE.AND P4, PT, R35, RZ, PT ;  /* 0x000000ff2300720c */ /* 0x000fc80003f85270 */
[----:B------:R-:W-:Y:S01]  /*0900*/  @!P3 FMUL R14, R14, 0.10000000149011611938 ;  /* 0x3dcccccd0e0eb820 */ /* 0x000fe20000400000 */
[----:B------:R-:W-:-:S08]  /*0910*/  ISETP.GT.AND P3, PT, R27, 0x17f, PT ;  /* 0x0000017f1b00780c */ /* 0x000fd00003f64270 */
[----:B------:R-:W-:Y:S01]  /*0920*/  @!P4 FMUL R15, R15, 0.10000000149011611938 ;  /* 0x3dcccccd0f0fc820 */ /* 0x000fe20000400000 */
[----:B------:R-:W-:Y:S02]  /*0930*/  ISETP.LT.AND P4, PT, R20, 0x18200, P3 ;  /* 0x000182001400780c */ /* 0x000fe40001f81270 */
[----:B-1----:R-:W-:Y:S02]  /*0940*/  CS2R R10, SRZ ;  /* 0x00000000000a7805 */ /* 0x002fe4000001ff00 */
[----:B----4-:R-:W-:Y:S02]  /*0950*/  SEL R24, R33, RZ, P6 ;  /* 0x000000ff21187207 */ /* 0x010fe40003000000 */
[----:B---3--:R-:W-:Y:S02]  /*0960*/  SEL R37, R32, RZ, P6 ;  /* 0x000000ff20257207 */ /* 0x008fe40003000000 */
[----:B--2---:R-:W-:Y:S02]  /*0970*/  SEL R33, R28, RZ, P6 ;  /* 0x000000ff1c217207 */ /* 0x004fe40003000000 */
[----:B-----5:R-:W-:-:S05]  /*0980*/  SEL R5, R5, RZ, P6 ;  /* 0x000000ff05057207 */ /* 0x020fca0003000000 */
[----:B------:R-:W-:-:S05]  /*0990*/  FADD R5, R5, R24 ;  /* 0x0000001805057221 */ /* 0x000fca0000000000 */
[----:B------:R-:W-:Y:S01]  /*09a0*/  @P1 FSEL R3, R5, RZ, P5 ;  /* 0x000000ff05031208 */ /* 0x000fe20002800000 */
[----:B------:R-:W-:Y:S02]  /*09b0*/  VIADD R5, R18, 0xffffa000 ;  /* 0xffffa00012057836 */ /* 0x000fe40000000000 */
[----:B------:R-:W1:Y:S01]  /*09c0*/  LDC.64 R18, c[0x0][0x210] ;  /* 0x00008400ff127b82 */ /* 0x000e620000000a00 */
[----:B------:R-:W-:Y:S02]  /*09d0*/  SEL R4, R4, RZ, P6 ;  /* 0x000000ff04047207 */ /* 0x000fe40003000000 */
[----:B------:R-:W-:Y:S02]  /*09e0*/  SEL R6, R6, RZ, P6 ;  /* 0x000000ff06067207 */ /* 0x000fe40003000000 */
[----:B------:R-:W-:Y:S02]  /*09f0*/  SEL R7, R7, RZ, P6 ;  /* 0x000000ff07077207 */ /* 0x000fe40003000000 */
[----:B------:R-:W-:Y:S01]  /*0a00*/  SEL R30, R30, RZ, P6 ;  /* 0x000000ff1e1e7207 */ /* 0x000fe20003000000 */
[----:B------:R-:W-:Y:S01]  /*0a10*/  FADD R4, R4, R37 ;  /* 0x0000002504047221 */ /* 0x000fe20000000000 */
[----:B------:R-:W-:-:S03]  /*0a20*/  FADD R6, R6, R33 ;  /* 0x0000002106067221 */ /* 0x000fc60000000000 */
[----:B------:R-:W-:Y:S01]  /*0a30*/  FADD R7, R7, R30 ;  /* 0x0000001e07077221 */ /* 0x000fe20000000000 */
[----:B------:R-:W-:Y:S02]  /*0a40*/  @P1 FSEL R12, R4, RZ, P5 ;  /* 0x000000ff040c1208 */ /* 0x000fe40002800000 */
[----:B------:R-:W-:Y:S02]  /*0a50*/  @P1 FSEL R0, R6, RZ, P5 ;  /* 0x000000ff06001208 */ /* 0x000fe40002800000 */
[----:B------:R-:W-:Y:S02]  /*0a60*/  @P1 FSEL R2, R7, RZ, P5 ;  /* 0x000000ff07021208 */ /* 0x000fe40002800000 */
[----:B------:R-:W-:Y:S01]  /*0a70*/  ISETP.LT.AND P1, PT, R13, 0x18200, !P2 ;  /* 0x000182000d00780c */ /* 0x000fe20005721270 */
[----:B------:R-:W-:Y:S01]  /*0a80*/  IMAD.WIDE R22, R5, 0x4, R22 ;  /* 0x0000000405167825 */ /* 0x000fe200078e0216 */
[----:B------:R-:W-:Y:S02]  /*0a90*/  ISETP.GE.AND P5, PT, R27, 0x100, PT ;  /* 0x000001001b00780c */ /* 0x000fe40003fa6270 */
[----:B------:R-:W-:-:S02]  /*0aa0*/  CS2R R4, SRZ ;  /* 0x0000000000047805 */ /* 0x000fc4000001ff00 */
[----:B------:R-:W-:Y:S01]  /*0ab0*/  CS2R R6, SRZ ;  /* 0x0000000000067805 */ /* 0x000fe2000001ff00 */
[----:B------:R-:W-:Y:S01]  /*0ac0*/  IMAD.WIDE R26, R27, 0x4, R8 ;  /* 0x000000041b1a7825 */ /* 0x000fe200078e0208 */
[----:B------:R-:W-:-:S03]  /*0ad0*/  CS2R R8, SRZ ;  /* 0x0000000000087805 */ /* 0x000fc6000001ff00 */
[----:B-1----:R-:W-:-:S03]  /*0ae0*/  IMAD.WIDE R24, R25, 0x4, R18 ;  /* 0x0000000419187825 */ /* 0x002fc600078e0212 */
[----:B------:R1:W2:Y:S01]  /*0af0*/  @P4 LDG.E.128 R8, desc[UR4][R22.64] ;  /* 0x0000000416084981 */ /* 0x0002a2000c1e1d00 */
[----:B------:R-:W-:-:S03]  /*0b00*/  IMAD.MOV.U32 R32, RZ, RZ, RZ ;  /* 0x000000ffff207224 */ /* 0x000fc600078e00ff */
[----:B------:R-:W3:Y:S04]  /*0b10*/  @P1 LDG.E.128 R4, desc[UR4][R24.64] ;  /* 0x0000000418041981 */ /* 0x000ee8000c1e1d00 */
[----:B------:R-:W4:Y:S01]  /*0b20*/  @P4 LDG.E.EL R32, desc[UR4][R26.64+-0x600] ;  /* 0xfffa00041a204981 */ /* 0x000f22000c2e1900 */
[----:B------:R-:W-:Y:S01]  /*0b30*/  ISETP.NE.AND P6, PT, R36, RZ, PT ;  /* 0x000000ff2400720c */ /* 0x000fe20003fc5270 */
[----:B------:R-:W-:Y:S02]  /*0b40*/  IMAD.MOV.U32 R28, RZ, RZ, RZ ;  /* 0x000000ffff1c7224 */ /* 0x000fe400078e00ff */
[----:B------:R-:W-:Y:S02]  /*0b50*/  IMAD.MOV.U32 R30, RZ, RZ, RZ ;  /* 0x000000ffff1e7224 */ /* 0x000fe400078e00ff */
[----:B-1----:R-:W-:-:S02]  /*0b60*/  IMAD.MOV.U32 R23, RZ, RZ, RZ ;  /* 0x000000ffff177224 */ /* 0x002fc400078e00ff */
[----:B------:R-:W5:Y:S04]  /*0b70*/  @P4 LDG.E.EL R28, desc[UR4][R26.64+-0x600] ;  /* 0xfffa00041a1c4981 */ /* 0x000f68000c2e1900 */
[----:B------:R-:W5:Y:S02]  /*0b80*/  @P4 LDG.E.EL R30, desc[UR4][R26.64+-0x600] ;  /* 0xfffa00041a1e4981 */ /* 0x000f64000c2e1900 */
[----:B------:R-:W-:Y:S01]  /*0b90*/  @!P6 FMUL R16, R16, 0.10000000149011611938 ;  /* 0x3dcccccd1010e820 */ /* 0x000fe20000400000 */
[----:B------:R-:W-:Y:S01]  /*0ba0*/  ISETP.LT.AND P6, PT, R20, 0x18200, !P5 ;  /* 0x000182001400780c */ /* 0x000fe20006fc1270 */
[----:B------:R5:W5:Y:S01]  /*0bb0*/  @P4 LDG.E.EL R23, desc[UR4][R26.64+-0x600] ;  /* 0xfffa00041a174981 */ /* 0x000b62000c2e1900 */
[----:B------:R-:W-:Y:S01]  /*0bc0*/  IMAD.WIDE R18, R29, 0x4, R18 ;  /* 0x000000041d127825 */ /* 0x000fe200078e0212 */
[----:B--2---:R-:W-:-:S02]  /*0bd0*/  SEL R8, R8, RZ, P4 ;  /* 0x000000ff08087207 */ /* 0x004fc40002000000 */
[----:B---3--:R-:W-:Y:S02]  /*0be0*/  SEL R24, R5, RZ, P1 ;  /* 0x000000ff05187207 */ /* 0x008fe40000800000 */
[----:B----4-:R-:W-:Y:S02]  /*0bf0*/  SEL R5, R32, RZ, P4 ;  /* 0x000000ff20057207 */ /* 0x010fe40002000000 */
[----:B------:R-:W-:Y:S02]  /*0c00*/  SEL R25, R4, RZ, P1 ;  /* 0x000000ff04197207 */ /* 0x000fe40000800000 */
[----:B------:R-:W-:Y:S01]  /*0c10*/  SEL R31, R6, RZ, P1 ;  /* 0x000000ff061f7207 */ /* 0x000fe20000800000 */
[----:B------:R-:W-:Y:S01]  /*0c20*/  FADD R22, R8, R5 ;  /* 0x0000000508167221 */ /* 0x000fe20000000000 */
[----:B------:R-:W-:Y:S02]  /*0c30*/  SEL R33, R7, RZ, P1 ;  /* 0x000000ff07217207 */ /* 0x000fe40000800000 */
[----:B------:R-:W-:-:S02]  /*0c40*/  CS2R R4, SRZ ;  /* 0x0000000000047805 */ /* 0x000fc4000001ff00 */
[----:B------:R-:W-:-:S06]  /*0c50*/  CS2R R6, SRZ ;  /* 0x0000000000067805 */ /* 0x000fcc000001ff00 */
[----:B------:R-:W2:Y:S01]  /*0c60*/  @P6 LDG.E.128 R4, desc[UR4][R18.64] ;  /* 0x0000000412046981 */ /* 0x000ea2000c1e1d00 */
[----:B------:R-:W-:Y:S01]  /*0c70*/  @!P0 FMUL R17, R17, 0.10000000149011611938 ;  /* 0x3dcccccd11118820 */ /* 0x000fe20000400000 */
[----:B------:R-:W-:Y:S02]  /*0c80*/  ISETP.NE.AND P0, PT, R21, RZ, PT ;  /* 0x000000ff1500720c */ /* 0x000fe40003f05270 */
[----:B------:R-:W-:Y:S02]  /*0c90*/  ISETP.GE.AND P1, PT, R20, 0x18200, PT ;  /* 0x000182001400780c */ /* 0x000fe40003f26270 */
[----:B------:R-:W1:Y:S01]  /*0ca0*/  LDC.64 R20, c[0x0][0x238] ;  /* 0x00008e00ff147b82 */ /* 0x000e620000000a00 */
[----:B-----5:R-:W-:Y:S02]  /*0cb0*/  SEL R26, R28, RZ, P4 ;  /* 0x000000ff1c1a7207 */ /* 0x020fe40002000000 */
[----:B------:R-:W-:Y:S02]  /*0cc0*/  SEL R9, R9, RZ, P4 ;  /* 0x000000ff09097207 */ /* 0x000fe40002000000 */
[----:B------:R-:W-:-:S02]  /*0cd0*/  SEL R10, R10, RZ, P4 ;  /* 0x000000ff0a0a7207 */ /* 0x000fc40002000000 */
[----:B------:R-:W-:Y:S02]  /*0ce0*/  SEL R8, R11, RZ, P4 ;  /* 0x000000ff0b087207 */ /* 0x000fe40002000000 */
[----:B------:R-:W-:Y:S02]  /*0cf0*/  SEL R27, R30, RZ, P4 ;  /* 0x000000ff1e1b7207 */ /* 0x000fe40002000000 */
[----:B------:R-:W-:Y:S02]  /*0d00*/  SEL R23, R23, RZ, P4 ;  /* 0x000000ff17177207 */ /* 0x000fe40002000000 */
[----:B------:R-:W-:Y:S01]  /*0d10*/  ISETP.GE.AND P4, PT, R13, 0x18200, PT ;  /* 0x000182000d00780c */ /* 0x000fe20003f86270 */
[----:B------:R-:W-:Y:S01]  /*0d20*/  FADD R26, R9, R26 ;  /* 0x0000001a091a7221 */ /* 0x000fe20000000000 */
[----:B------:R-:W-:Y:S01]  /*0d30*/  FADD R27, R10, R27 ;  /* 0x0000001b0a1b7221 */ /* 0x000fe20000000000 */
[----:B------:R-:W-:Y:S01]  /*0d40*/  FADD R23, R8, R23 ;  /* 0x0000001708177221 */ /* 0x000fe20000000000 */
[----:B------:R-:W-:-:S02]  /*0d50*/  SEL R8, R25, R12, !P2 ;  /* 0x0000000c19087207 */ /* 0x000fc40005000000 */
[----:B------:R-:W-:Y:S02]  /*0d60*/  SEL R9, R24, R3, !P2 ;  /* 0x0000000318097207 */ /* 0x000fe40005000000 */
[----:B------:R-:W-:Y:S02]  /*0d70*/  SEL R10, R31, R0, !P2 ;  /* 0x000000001f0a7207 */ /* 0x000fe40005000000 */
[----:B------:R-:W-:Y:S01]  /*0d80*/  SEL R11, R33, R2, !P2 ;  /* 0x00000002210b7207 */ /* 0x000fe20005000000 */
[----:B-1----:R-:W-:Y:S01]  /*0d90*/  IMAD.WIDE R20, R13, 0x4, R20 ;  /* 0x000000040d147825 */ /* 0x002fe200078e0214 */
[----:B------:R-:W-:Y:S02]  /*0da0*/  @P0 FSEL R14, R22, RZ, P3 ;  /* 0x000000ff160e0208 */ /* 0x000fe40001800000 */
[----:B------:R-:W-:Y:S02]  /*0db0*/  @P0 FSEL R15, R26, RZ, P3 ;  /* 0x000000ff1a0f0208 */ /* 0x000fe40001800000 */
[----:B------:R-:W-:Y:S01]  /*0dc0*/  @P0 FSEL R16, R27, RZ, P3 ;  /* 0x000000ff1b100208 */ /* 0x000fe20001800000 */
[----:B------:R1:W-:Y:S01]  /*0dd0*/  @!P4 STG.E.128 desc[UR4][R20.64], R8 ;  /* 0x000000081400c986 */ /* 0x0003e2000c101d04 */
[----:B------:R-:W-:-:S02]  /*0de0*/  @P0 FSEL R17, R23, RZ, P3 ;  /* 0x000000ff17110208 */ /* 0x000fc40001800000 */
[----:B--2---:R-:W-:Y:S02]  /*0df0*/  SEL R3, R4, RZ, P6 ;  /* 0x000000ff04037207 */ /* 0x004fe40003000000 */
[----:B------:R-:W-:Y:S02]  /*0e00*/  SEL R0, R5, RZ, P6 ;  /* 0x000000ff05007207 */ /* 0x000fe40003000000 */
[----:B------:R-:W-:Y:S02]  /*0e10*/  SEL R5, R6, RZ, P6 ;  /* 0x000000ff06057207 */ /* 0x000fe40003000000 */
[----:B------:R-:W-:Y:S02]  /*0e20*/  SEL R2, R7, RZ, P6 ;  /* 0x000000ff07027207 */ /* 0x000fe40003000000 */
[----:B------:R-:W-:Y:S02]  /*0e30*/  SEL R12, R3, R14, !P5 ;  /* 0x0000000e030c7207 */ /* 0x000fe40006800000 */
[----:B------:R-:W-:-:S02]  /*0e40*/  SEL R13, R0, R15, !P5 ;  /* 0x0000000f000d7207 */ /* 0x000fc40006800000 */
[----:B------:R-:W-:Y:S02]  /*0e50*/  SEL R14, R5, R16, !P5 ;  /* 0x00000010050e7207 */ /* 0x000fe40006800000 */
[----:B------:R-:W-:Y:S01]  /*0e60*/  SEL R15, R2, R17, !P5 ;  /* 0x00000011020f7207 */ /* 0x000fe20006800000 */
[----:B-1----:R-:W-:Y:S06]  /*0e70*/  @P1 EXIT ;  /* 0x000000000000194d */ /* 0x002fec0003800000 */
[----:B------:R-:W-:Y:S01]  /*0e80*/  STG.E.128 desc[UR4][R20.64+0x800], R12 ;  /* 0x0008000c14007986 */ /* 0x000fe2000c101d04 */
[----:B------:R-:W-:Y:S05]  /*0e90*/  EXIT ;  /* 0x000000000000794d */ /* 0x000fea0003800000 */
.L_x_0:
[----:B------:R-:W-:-:S00]  /*0ea0*/  BRA `(.L_x_0) ;  /* 0xfffffffc00fc7947 */ /* 0x000fc0000383ffff */
[----:B------:R-:W-:-:S00]  /*0eb0*/  NOP ;  /* 0x0000000000007918 */ /* 0x000fc00000000000 */
        /* <DEDUP_REMOVED lines=12> */
.L_x_1:


//--------------------- .nv.constant0.triton_poi_fused_cat_18 --------------------------
	.section	.nv.constant0.triton_poi_fused_cat_18,"a",@progbits
	.sectionflags	@""
	.align	4
.nv.constant0.triton_poi_fused_cat_18:
	.zero		580
